	.headerflags	@"EF_CUDA_TEXMODE_UNIFIED EF_CUDA_64BIT_ADDRESS EF_CUDA_ACCELERATORS EF_CUDA_SM90 EF_CUDA_VIRTUAL_SM(EF_CUDA_SM90)"
	.elftype	@"ET_EXEC"


//--------------------- .nv.info                  --------------------------
	.section	.nv.info,"",@"SHT_CUDA_INFO"
	.align	4


	//----- nvinfo : EIATTR_REGCOUNT
	.align		4
        /*0000*/ 	.byte	0x04, 0x2f
        /*0002*/ 	.short	(.L_1 - .L_0)
	.align		4
.L_0:
        /*0004*/ 	.word	index@(triton_poi_fused__to_copy_arange_clamp_mul_sub_9)
        /*0008*/ 	.word	0x0000000a


	//----- nvinfo : EIATTR_MIN_STACK_SIZE
	.align		4
.L_1:
        /*000c*/ 	.byte	0x04, 0x12
        /*000e*/ 	.short	(.L_3 - .L_2)
	.align		4
.L_2:
        /*0010*/ 	.word	index@(triton_poi_fused__to_copy_arange_clamp_mul_sub_9)
        /*0014*/ 	.word	0x00000000


	//----- nvinfo : EIATTR_FRAME_SIZE
	.align		4
.L_3:
        /*0018*/ 	.byte	0x04, 0x11
        /*001a*/ 	.short	(.L_5 - .L_4)
	.align		4
.L_4:
        /*001c*/ 	.word	index@(triton_poi_fused__to_copy_arange_clamp_mul_sub_9)
        /*0020*/ 	.word	0x00000000


	//----- nvinfo : EIATTR_MIN_STACK_SIZE
	.align		4
.L_5:
        /*0024*/ 	.byte	0x04, 0x12
        /*0026*/ 	.short	(.L_7 - .L_6)
	.align		4
.L_6:
        /*0028*/ 	.word	index@(triton_poi_fused__to_copy_arange_clamp_mul_sub_9)
        /*002c*/ 	.word	0x00000000
.L_7:


//--------------------- .nv.info.triton_poi_fused__to_copy_arange_clamp_mul_sub_9 --------------------------
	.section	.nv.info.triton_poi_fused__to_copy_arange_clamp_mul_sub_9,"",@"SHT_CUDA_INFO"
	.sectionflags	@""
	.align	4


	//----- nvinfo : EIATTR_CUDA_API_VERSION
	.align		4
        /*0000*/ 	.byte	0x04, 0x37
        /*0002*/ 	.short	(.L_9 - .L_8)
.L_8:
        /*0004*/ 	.word	0x0000007c


	//----- nvinfo : EIATTR_KPARAM_INFO
	.align		4
.L_9:
        /*0008*/ 	.byte	0x04, 0x17
        /*000a*/ 	.short	(.L_11 - .L_10)
.L_10:
        /*000c*/ 	.word	0x00000000
        /*0010*/ 	.short	0x0001
        /*0012*/ 	.short	0x0008
        /*0014*/ 	.byte	0x00, 0xf0, 0x11, 0x00


	//----- nvinfo : EIATTR_KPARAM_INFO
	.align		4
.L_11:
        /*0018*/ 	.byte	0x04, 0x17
        /*001a*/ 	.short	(.L_13 - .L_12)
.L_12:
        /*001c*/ 	.word	0x00000000
        /*0020*/ 	.short	0x0000
        /*0022*/ 	.short	0x0000
        /*0024*/ 	.byte	0x00, 0xf4, 0x21, 0x00


	//----- nvinfo : EIATTR_SPARSE_MMA_MASK
	.align		4
.L_13:
        /*0028*/ 	.byte	0x03, 0x50
        /*002a*/ 	.short	0x0000


	//----- nvinfo : EIATTR_MAXREG_COUNT
	.align		4
        /*002c*/ 	.byte	0x03, 0x1b
        /*002e*/ 	.short	0x00ff


	//----- nvinfo : EIATTR_EXIT_INSTR_OFFSETS
	.align		4
        /*0030*/ 	.byte	0x04, 0x1c
        /*0032*/ 	.short	(.L_15 - .L_14)


	//   ....[0]....
.L_14:
        /*0034*/ 	.word	0x000000f0


	//   ....[1]....
        /*0038*/ 	.word	0x00000120


	//----- nvinfo : EIATTR_REQNTID
	.align		4
.L_15:
        /*003c*/ 	.byte	0x04, 0x10
        /*003e*/ 	.short	(.L_17 - .L_16)
.L_16:
        /*0040*/ 	.word	0x00000020
        /*0044*/ 	.word	0x00000001
        /*0048*/ 	.word	0x00000001


	//----- nvinfo : EIATTR_CBANK_PARAM_SIZE
	.align		4
.L_17:
        /*004c*/ 	.byte	0x03, 0x19
        /*004e*/ 	.short	0x000c


	//----- nvinfo : EIATTR_PARAM_CBANK
	.align		4
        /*0050*/ 	.byte	0x04, 0x0a
        /*0052*/ 	.short	(.L_19 - .L_18)
	.align		4
.L_18:
        /*0054*/ 	.word	index@(.nv.constant0.triton_poi_fused__to_copy_arange_clamp_mul_sub_9)
        /*0058*/ 	.short	0x0210
        /*005a*/ 	.short	0x000c


	//----- nvinfo : EIATTR_SW_WAR
	.align		4
.L_19:
        /*005c*/ 	.byte	0x04, 0x36
        /*005e*/ 	.short	(.L_21 - .L_20)
.L_20:
        /*0060*/ 	.word	0x00000008
.L_21:


//--------------------- .nv.callgraph             --------------------------
	.section	.nv.callgraph,"",@"SHT_CUDA_CALLGRAPH"
	.align	4
	.sectionentsize	8
	.align		4
        /*0000*/ 	.word	0x00000000
	.align		4
        /*0004*/ 	.word	0xffffffff
	.align		4
        /*0008*/ 	.word	0x00000000
	.align		4
        /*000c*/ 	.word	0xfffffffe
	.align		4
        /*0010*/ 	.word	0x00000000
	.align		4
        /*0014*/ 	.word	0xfffffffd
	.align		4
        /*0018*/ 	.word	0x00000000
	.align		4
        /*001c*/ 	.word	0xfffffffc


//--------------------- .text.triton_poi_fused__to_copy_arange_clamp_mul_sub_9 --------------------------
	.section	.text.triton_poi_fused__to_copy_arange_clamp_mul_sub_9,"ax",@progbits
	.align	128
        .global         triton_poi_fused__to_copy_arange_clamp_mul_sub_9
        .type           triton_poi_fused__to_copy_arange_clamp_mul_sub_9,@function
        .size           triton_poi_fused__to_copy_arange_clamp_mul_sub_9,(.L_x_1 - triton_poi_fused__to_copy_arange_clamp_mul_sub_9)
        .other          triton_poi_fused__to_copy_arange_clamp_mul_sub_9,@"STO_CUDA_ENTRY STV_DEFAULT"
triton_poi_fused__to_copy_arange_clamp_mul_sub_9:
.text.triton_poi_fused__to_copy_arange_clamp_mul_sub_9:
[----:B------:R-:W0:Y:S02]  /*0000*/  LDC R1, c[0x0][0x28] ;  /* 0x00000a00ff017b82 */ /* 0x000e240000000800 */
[----:B------:R-:W1:Y:S01]  /*0010*/  S2R R6, SR_TID.X ;  /* 0x0000000000067919 */ /* 0x000e620000002100 */
[----:B------:R-:W2:Y:S01]  /*0020*/  LDC.64 R2, c[0x0][0x210] ;  /* 0x00008400ff027b82 */ /* 0x000ea20000000a00 */
[----:B------:R-:W3:Y:S01]  /*0030*/  S2R R5, SR_CTAID.X ;  /* 0x0000000000057919 */ /* 0x000ee20000002500 */
[C---:B-1----:R-:W-:Y:S02]  /*0040*/  LOP3.LUT R0, R6.reuse, 0xf, RZ, 0xc0, !PT ;  /* 0x0000000f06007812 */ /* 0x042fe400078ec0ff */
[----:B------:R-:W-:-:S03]  /*0050*/  LOP3.LUT P0, RZ, R6, 0x10, RZ, 0xc0, !PT ;  /* 0x0000001006ff7812 */ /* 0x000fc6000780c0ff */
[----:B---3--:R-:W-:-:S04]  /*0060*/  IMAD R5, R5, 0x10, R0 ;  /* 0x0000001005057824 */ /* 0x008fc800078e0200 */
[C---:B--2---:R-:W-:Y:S01]  /*0070*/  IMAD.WIDE R2, R5.reuse, 0x4, R2 ;  /* 0x0000000405027825 */ /* 0x044fe200078e0202 */
[----:B------:R-:W-:Y:S02]  /*0080*/  I2FP.F32.S32 R0, R5 ;  /* 0x0000000500007245 */ /* 0x000fe40000201400 */
[----:B------:R-:W-:-:S03]  /*0090*/  ISETP.LT.AND P0, PT, R5, 0xe, !P0 ;  /* 0x0000000e0500780c */ /* 0x000fc60004701270 */
[----:B------:R-:W-:-:S05]  /*00a0*/  FMUL R0, R0, 0.46153846383094787598 ;  /* 0x3eec4ec500007820 */ /* 0x000fca0000400000 */
[----:B------:R-:W-:-:S04]  /*00b0*/  FMNMX R0, RZ, R0, !PT ;  /* 0x00000000ff007209 */ /* 0x000fc80007800000 */
[----:B------:R-:W1:Y:S02]  /*00c0*/  F2I.TRUNC.NTZ R4, R0 ;  /* 0x0000000000047305 */ /* 0x000e64000020f100 */
[----:B-1----:R-:W-:-:S05]  /*00d0*/  I2FP.F32.S32 R7, R4 ;  /* 0x0000000400077245 */ /* 0x002fca0000201400 */
[----:B------:R-:W-:Y:S01]  /*00e0*/  FADD.SAT R7, R0, -R7 ;  /* 0x8000000700077221 */ /* 0x000fe20000002000 */
[----:B------:R-:W-:Y:S06]  /*00f0*/  @!P0 EXIT ;  /* 0x000000000000894d */ /* 0x000fec0003800000 */
[----:B------:R-:W-:Y:S02]  /*0100*/  ULDC.64 UR4, c[0x0][0x208] ;  /* 0x0000820000047ab9 */ /* 0x000fe40000000a00 */
[----:B------:R-:W-:Y:S01]  /*0110*/  STG.E desc[UR4][R2.64], R7 ;  /* 0x0000000702007986 */ /* 0x000fe2000c101904 */
[----:B------:R-:W-:Y:S05]  /*0120*/  EXIT ;  /* 0x000000000000794d */ /* 0x000fea0003800000 */
.L_x_0:
[----:B------:R-:W-:-:S00]  /*0130*/  BRA `(.L_x_0) ;  /* 0xfffffffc00fc7947 */ /* 0x000fc0000383ffff */
[----:B------:R-:W-:-:S00]  /*0140*/  NOP ;  /* 0x0000000000007918 */ /* 0x000fc00000000000 */
        /* <DEDUP_REMOVED lines=11> */
.L_x_1:


//--------------------- .nv.constant0.triton_poi_fused__to_copy_arange_clamp_mul_sub_9 --------------------------
	.section	.nv.constant0.triton_poi_fused__to_copy_arange_clamp_mul_sub_9,"a",@progbits
	.sectionflags	@""
	.align	4
.nv.constant0.triton_poi_fused__to_copy_arange_clamp_mul_sub_9:
	.zero		540
